//
// Generated by NVIDIA NVVM Compiler
//
// Compiler Build ID: CL-36424714
// Cuda compilation tools, release 13.0, V13.0.88
// Based on NVVM 20.0.0
//

.version 9.0
.target sm_100
.address_size 64

	// .globl	_Z12redblack_oddPd

.visible .entry _Z12redblack_oddPd(
	.param .u64 .ptr .align 1 _Z12redblack_oddPd_param_0
)
{
	.reg .b32 	%r<6>;
	.reg .b64 	%rd<5>;
	.reg .b64 	%fd<7>;

	ld.param.u64 	%rd1, [_Z12redblack_oddPd_param_0];
	cvta.to.global.u64 	%rd2, %rd1;
	mov.u32 	%r1, %tid.x;
	mov.u32 	%r2, %ctaid.x;
	mov.u32 	%r3, %ntid.x;
	mad.lo.s32 	%r4, %r2, %r3, %r1;
	shl.b32 	%r5, %r4, 1;
	mul.wide.s32 	%rd3, %r5, 8;
	add.s64 	%rd4, %rd2, %rd3;
	ld.global.f64 	%fd1, [%rd4+-16];
	ld.global.f64 	%fd2, [%rd4+-8];
	fma.rn.f64 	%fd3, %fd2, 0d4000000000000000, %fd1;
	ld.global.f64 	%fd4, [%rd4];
	add.f64 	%fd5, %fd4, %fd3;
	mul.f64 	%fd6, %fd5, 0d3FD0000000000000;
	st.global.f64 	[%rd4+-8], %fd6;
	ret;

}
	// .globl	_Z13redblack_evenPd
.visible .entry _Z13redblack_evenPd(
	.param .u64 .ptr .align 1 _Z13redblack_evenPd_param_0
)
{
	.reg .b32 	%r<6>;
	.reg .b64 	%rd<5>;
	.reg .b64 	%fd<7>;

	ld.param.u64 	%rd1, [_Z13redblack_evenPd_param_0];
	cvta.to.global.u64 	%rd2, %rd1;
	mov.u32 	%r1, %tid.x;
	mov.u32 	%r2, %ctaid.x;
	mov.u32 	%r3, %ntid.x;
	mad.lo.s32 	%r4, %r2, %r3, %r1;
	shl.b32 	%r5, %r4, 1;
	mul.wide.s32 	%rd3, %r5, 8;
	add.s64 	%rd4, %rd2, %rd3;
	ld.global.f64 	%fd1, [%rd4+-8];
	ld.global.f64 	%fd2, [%rd4];
	fma.rn.f64 	%fd3, %fd2, 0d4000000000000000, %fd1;
	ld.global.f64 	%fd4, [%rd4+8];
	add.f64 	%fd5, %fd4, %fd3;
	mul.f64 	%fd6, %fd5, 0d3FD0000000000000;
	st.global.f64 	[%rd4], %fd6;
	ret;

}


// ===== COMPILED SASS (sm_100) =====

	.target	sm_100

	.elftype	@"ET_EXEC"


//--------------------- .note.nv.tkinfo           --------------------------
	.section	.note.nv.tkinfo,"",@"SHT_NOTE"
	.sectionflags	@"SHF_NOTE_NV_TKINFO"
	.tkinfo
        /*0018*/ 	.word	0x00000002
        /*0030*/ 	.string	""
        /*0030*/ 	.string	"ptxas"
        /*0030*/ 	.string	"Cuda compilation tools, release 13.0, V13.0.88"
        /*0030*/ 	.string	"Build cuda_13.0.r13.0/compiler.36424714_0"
        /*0030*/ 	.string	"-arch sm_100 -m 64 "



//--------------------- .note.nv.cuinfo           --------------------------
	.section	.note.nv.cuinfo,"",@"SHT_NOTE"
	.sectionflags	@"SHF_NOTE_NV_CUINFO"
        /*0018*/ 	.short	0x0002
        /*001a*/ 	.short	0x0064
        /*001c*/ 	.short	0x0082
	.zero		2


//--------------------- .nv.info                  --------------------------
	.section	.nv.info,"",@"SHT_CUDA_INFO"
	.align	4


	//----- nvinfo : EIATTR_REGCOUNT
	.align		4
        /*0000*/ 	.byte	0x04, 0x2f
        /*0002*/ 	.short	(.L_1 - .L_0)
	.align		4
.L_0:
        /*0004*/ 	.word	index@(_Z12redblack_oddPd)
        /*0008*/ 	.word	0x0000000c


	//----- nvinfo : EIATTR_FRAME_SIZE
	.align		4
.L_1:
        /*000c*/ 	.byte	0x04, 0x11
        /*000e*/ 	.short	(.L_3 - .L_2)
	.align		4
.L_2:
        /*0010*/ 	.word	index@(_Z12redblack_oddPd)
        /*0014*/ 	.word	0x00000000


	//----- nvinfo : EIATTR_REGCOUNT
	.align		4
.L_3:
        /*0018*/ 	.byte	0x04, 0x2f
        /*001a*/ 	.short	(.L_5 - .L_4)
	.align		4
.L_4:
        /*001c*/ 	.word	index@(_Z13redblack_evenPd)
        /*0020*/ 	.word	0x0000000c


	//----- nvinfo : EIATTR_FRAME_SIZE
	.align		4
.L_5:
        /*0024*/ 	.byte	0x04, 0x11
        /*0026*/ 	.short	(.L_7 - .L_6)
	.align		4
.L_6:
        /*0028*/ 	.word	index@(_Z13redblack_evenPd)
        /*002c*/ 	.word	0x00000000


	//----- nvinfo : EIATTR_MIN_STACK_SIZE
	.align		4
.L_7:
        /*0030*/ 	.byte	0x04, 0x12
        /*0032*/ 	.short	(.L_9 - .L_8)
	.align		4
.L_8:
        /*0034*/ 	.word	index@(_Z13redblack_evenPd)
        /*0038*/ 	.word	0x00000000


	//----- nvinfo : EIATTR_MIN_STACK_SIZE
	.align		4
.L_9:
        /*003c*/ 	.byte	0x04, 0x12
        /*003e*/ 	.short	(.L_11 - .L_10)
	.align		4
.L_10:
        /*0040*/ 	.word	index@(_Z12redblack_oddPd)
        /*0044*/ 	.word	0x00000000
.L_11:


//--------------------- .nv.compat                --------------------------
	.section	.nv.compat,"",@"SHT_CUDA_COMPAT_INFO"
	.align	4
        /*0000*/ 	.byte	0x02, 0x09, 0x00, 0x00, 0x02, 0x02, 0x01, 0x00, 0x02, 0x05, 0x05, 0x00, 0x03, 0x07, 0x01, 0x01
        /*0010*/ 	.byte	0x02, 0x03, 0x00, 0x00, 0x02, 0x06, 0x01, 0x00, 0x04, 0x0b, 0x08, 0x00, 0x01, 0x00, 0x00, 0x00
        /*0020*/ 	.byte	0x00, 0x00, 0x00, 0x00


//--------------------- .nv.info._Z13redblack_evenPd --------------------------
	.section	.nv.info._Z13redblack_evenPd,"",@"SHT_CUDA_INFO"
	.sectionflags	@""
	.align	4


	//----- nvinfo : EIATTR_CUDA_API_VERSION
	.align		4
        /*0000*/ 	.byte	0x04, 0x37
        /*0002*/ 	.short	(.L_13 - .L_12)
.L_12:
        /*0004*/ 	.word	0x00000082


	//----- nvinfo : EIATTR_KPARAM_INFO
	.align		4
.L_13:
        /*0008*/ 	.byte	0x04, 0x17
        /*000a*/ 	.short	(.L_15 - .L_14)
.L_14:
        /*000c*/ 	.word	0x00000000
        /*0010*/ 	.short	0x0000
        /*0012*/ 	.short	0x0000
        /*0014*/ 	.byte	0x00, 0xf5, 0x21, 0x00


	//----- nvinfo : EIATTR_SPARSE_MMA_MASK
	.align		4
.L_15:
        /*0018*/ 	.byte	0x03, 0x50
        /*001a*/ 	.short	0x0000


	//----- nvinfo : EIATTR_MAXREG_COUNT
	.align		4
        /*001c*/ 	.byte	0x03, 0x1b
        /*001e*/ 	.short	0x00ff


	//----- nvinfo : EIATTR_MERCURY_ISA_VERSION
	.align		4
        /*0020*/ 	.byte	0x03, 0x5f
        /*0022*/ 	.short	0x0101


	//----- nvinfo : EIATTR_VRC_CTA_INIT_COUNT
	.align		4
        /*0024*/ 	.byte	0x02, 0x4a
	.zero		1
	.zero		1


	//----- nvinfo : EIATTR_EXIT_INSTR_OFFSETS
	.align		4
        /*0028*/ 	.byte	0x04, 0x1c
        /*002a*/ 	.short	(.L_17 - .L_16)


	//   ....[0]....
.L_16:
        /*002c*/ 	.word	0x00000100


	//----- nvinfo : EIATTR_CBANK_PARAM_SIZE
	.align		4
.L_17:
        /*0030*/ 	.byte	0x03, 0x19
        /*0032*/ 	.short	0x0008


	//----- nvinfo : EIATTR_PARAM_CBANK
	.align		4
        /*0034*/ 	.byte	0x04, 0x0a
        /*0036*/ 	.short	(.L_19 - .L_18)
	.align		4
.L_18:
        /*0038*/ 	.word	index@(.nv.constant0._Z13redblack_evenPd)
        /*003c*/ 	.short	0x0380
        /*003e*/ 	.short	0x0008


	//----- nvinfo : EIATTR_SW_WAR
	.align		4
.L_19:
        /*0040*/ 	.byte	0x04, 0x36
        /*0042*/ 	.short	(.L_21 - .L_20)
.L_20:
        /*0044*/ 	.word	0x00000008
.L_21:


//--------------------- .nv.info._Z12redblack_oddPd --------------------------
	.section	.nv.info._Z12redblack_oddPd,"",@"SHT_CUDA_INFO"
	.sectionflags	@""
	.align	4


	//----- nvinfo : EIATTR_CUDA_API_VERSION
	.align		4
        /*0000*/ 	.byte	0x04, 0x37
        /*0002*/ 	.short	(.L_23 - .L_22)
.L_22:
        /*0004*/ 	.word	0x00000082


	//----- nvinfo : EIATTR_KPARAM_INFO
	.align		4
.L_23:
        /*0008*/ 	.byte	0x04, 0x17
        /*000a*/ 	.short	(.L_25 - .L_24)
.L_24:
        /*000c*/ 	.word	0x00000000
        /*0010*/ 	.short	0x0000
        /*0012*/ 	.short	0x0000
        /*0014*/ 	.byte	0x00, 0xf5, 0x21, 0x00


	//----- nvinfo : EIATTR_SPARSE_MMA_MASK
	.align		4
.L_25:
        /*0018*/ 	.byte	0x03, 0x50
        /*001a*/ 	.short	0x0000


	//----- nvinfo : EIATTR_MAXREG_COUNT
	.align		4
        /*001c*/ 	.byte	0x03, 0x1b
        /*001e*/ 	.short	0x00ff


	//----- nvinfo : EIATTR_MERCURY_ISA_VERSION
	.align		4
        /*0020*/ 	.byte	0x03, 0x5f
        /*0022*/ 	.short	0x0101


	//----- nvinfo : EIATTR_VRC_CTA_INIT_COUNT
	.align		4
        /*0024*/ 	.byte	0x02, 0x4a
	.zero		1
	.zero		1


	//----- nvinfo : EIATTR_EXIT_INSTR_OFFSETS
	.align		4
        /*0028*/ 	.byte	0x04, 0x1c
        /*002a*/ 	.short	(.L_27 - .L_26)


	//   ....[0]....
.L_26:
        /*002c*/ 	.word	0x00000100


	//----- nvinfo : EIATTR_CBANK_PARAM_SIZE
	.align		4
.L_27:
        /*0030*/ 	.byte	0x03, 0x19
        /*0032*/ 	.short	0x0008


	//----- nvinfo : EIATTR_PARAM_CBANK
	.align		4
        /*0034*/ 	.byte	0x04, 0x0a
        /*0036*/ 	.short	(.L_29 - .L_28)
	.align		4
.L_28:
        /*0038*/ 	.word	index@(.nv.constant0._Z12redblack_oddPd)
        /*003c*/ 	.short	0x0380
        /*003e*/ 	.short	0x0008


	//----- nvinfo : EIATTR_SW_WAR
	.align		4
.L_29:
        /*0040*/ 	.byte	0x04, 0x36
        /*0042*/ 	.short	(.L_31 - .L_30)
.L_30:
        /*0044*/ 	.word	0x00000008
.L_31:


//--------------------- .nv.callgraph             --------------------------
	.section	.nv.callgraph,"",@"SHT_CUDA_CALLGRAPH"
	.align	4
	.sectionentsize	8
	.align		4
        /*0000*/ 	.word	0x00000000
	.align		4
        /*0004*/ 	.word	0xffffffff
	.align		4
        /*0008*/ 	.word	0x00000000
	.align		4
        /*000c*/ 	.word	0xfffffffe
	.align		4
        /*0010*/ 	.word	0x00000000
	.align		4
        /*0014*/ 	.word	0xfffffffd
	.align		4
        /*0018*/ 	.word	0x00000000
	.align		4
        /*001c*/ 	.word	0xfffffffc


//--------------------- .text._Z13redblack_evenPd --------------------------
	.section	.text._Z13redblack_evenPd,"ax",@progbits
	.align	128
        .global         _Z13redblack_evenPd
        .type           _Z13redblack_evenPd,@function
        .size           _Z13redblack_evenPd,(.L_x_2 - _Z13redblack_evenPd)
        .other          _Z13redblack_evenPd,@"STO_CUDA_ENTRY STV_DEFAULT"
_Z13redblack_evenPd:
.text._Z13redblack_evenPd:
[----:B------:R-:W-:Y:S01]  /*0000*/  LDC R1, c[0x0][0x37c] ;  /* 0x0000df00ff017b82 */ /* 0x000fe20000000800 */
[----:B------:R-:W0:Y:S07]  /*0010*/  S2R R0, SR_TID.X ;  /* 0x0000000000007919 */ /* 0x000e2e0000002100 */
[----:B------:R-:W0:Y:S01]  /*0020*/  S2UR UR6, SR_CTAID.X ;  /* 0x00000000000679c3 */ /* 0x000e220000002500 */
[----:B------:R-:W1:Y:S07]  /*0030*/  LDCU.64 UR4, c[0x0][0x358] ;  /* 0x00006b00ff0477ac */ /* 0x000e6e0008000a00 */
[----:B------:R-:W0:Y:S08]  /*0040*/  LDC R5, c[0x0][0x360] ;  /* 0x0000d800ff057b82 */ /* 0x000e300000000800 */
[----:B------:R-:W2:Y:S01]  /*0050*/  LDC.64 R2, c[0x0][0x380] ;  /* 0x0000e000ff027b82 */ /* 0x000ea20000000a00 */
[----:B0-----:R-:W-:-:S05]  /*0060*/  IMAD R0, R5, UR6, R0 ;  /* 0x0000000605007c24 */ /* 0x001fca000f8e0200 */
[----:B------:R-:W-:-:S05]  /*0070*/  SHF.L.U32 R5, R0, 0x1, RZ ;  /* 0x0000000100057819 */ /* 0x000fca00000006ff */
[----:B--2---:R-:W-:-:S05]  /*0080*/  IMAD.WIDE R2, R5, 0x8, R2 ;  /* 0x0000000805027825 */ /* 0x004fca00078e0202 */
[----:B-1----:R-:W2:Y:S04]  /*0090*/  LDG.E.64 R4, desc[UR4][R2.64+-0x8] ;  /* 0xfffff80402047981 */ /* 0x002ea8000c1e1b00 */
[----:B------:R-:W2:Y:S04]  /*00a0*/  LDG.E.64 R6, desc[UR4][R2.64] ;  /* 0x0000000402067981 */ /* 0x000ea8000c1e1b00 */
[----:B------:R-:W3:Y:S01]  /*00b0*/  LDG.E.64 R8, desc[UR4][R2.64+0x8] ;  /* 0x0000080402087981 */ /* 0x000ee2000c1e1b00 */
[----:B--2---:R-:W-:-:S08]  /*00c0*/  DFMA R4, R6, 2, R4 ;  /* 0x400000000604782b */ /* 0x004fd00000000004 */
[----:B---3--:R-:W-:-:S08]  /*00d0*/  DADD R4, R4, R8 ;  /* 0x0000000004047229 */ /* 0x008fd00000000008 */
[----:B------:R-:W-:-:S07]  /*00e0*/  DMUL R4, R4, 0.25 ;  /* 0x3fd0000004047828 */ /* 0x000fce0000000000 */
[----:B------:R-:W-:Y:S01]  /*00f0*/  STG.E.64 desc[UR4][R2.64], R4 ;  /* 0x0000000402007986 */ /* 0x000fe2000c101b04 */
[----:B------:R-:W-:Y:S05]  /*0100*/  EXIT ;  /* 0x000000000000794d */ /* 0x000fea0003800000 */
.L_x_0:
[----:B------:R-:W-:-:S00]  /*0110*/  BRA `(.L_x_0) ;  /* 0xfffffffc00fc7947 */ /* 0x000fc0000383ffff */
[----:B------:R-:W-:-:S00]  /*0120*/  NOP ;  /* 0x0000000000007918 */ /* 0x000fc00000000000 */
        /* <DEDUP_REMOVED lines=13> */
.L_x_2:


//--------------------- .text._Z12redblack_oddPd  --------------------------
	.section	.text._Z12redblack_oddPd,"ax",@progbits
	.align	128
        .global         _Z12redblack_oddPd
        .type           _Z12redblack_oddPd,@function
        .size           _Z12redblack_oddPd,(.L_x_3 - _Z12redblack_oddPd)
        .other          _Z12redblack_oddPd,@"STO_CUDA_ENTRY STV_DEFAULT"
_Z12redblack_oddPd:
.text._Z12redblack_oddPd:
        /* <DEDUP_REMOVED lines=17> */
.L_x_1:
        /* <DEDUP_REMOVED lines=15> */
.L_x_3:


//--------------------- .nv.shared.reserved.0     --------------------------
	.section	.nv.shared.reserved.0,"aw",@nobits
	.weak		__nv_reservedSMEM_offset_0_alias
	.size		__nv_reservedSMEM_offset_0_alias, 0, 64
	.other		__nv_reservedSMEM_offset_0_alias,@"STO_CUDA_RESERVED_SHARED STV_DEFAULT"
__nv_reservedSMEM_offset_0_alias:
	.zero		0
	.zero		64


//--------------------- .nv.constant0._Z13redblack_evenPd --------------------------
	.section	.nv.constant0._Z13redblack_evenPd,"a",@progbits
	.sectionflags	@""
	.align	4
.nv.constant0._Z13redblack_evenPd:
	.zero		904


//--------------------- .nv.constant0._Z12redblack_oddPd --------------------------
	.section	.nv.constant0._Z12redblack_oddPd,"a",@progbits
	.sectionflags	@""
	.align	4
.nv.constant0._Z12redblack_oddPd:
	.zero		904


//--------------------- SYMBOLS --------------------------

	.type		.nv.reservedSmem.offset0,@object
	.size		.nv.reservedSmem.offset0,0x4
